	.headerflags	@"EF_CUDA_TEXMODE_UNIFIED EF_CUDA_64BIT_ADDRESS EF_CUDA_ACCELERATORS EF_CUDA_SM90 EF_CUDA_VIRTUAL_SM(EF_CUDA_SM90)"
	.elftype	@"ET_EXEC"


//--------------------- .nv.info                  --------------------------
	.section	.nv.info,"",@"SHT_CUDA_INFO"
	.align	4


	//----- nvinfo : EIATTR_REGCOUNT
	.align		4
        /*0000*/ 	.byte	0x04, 0x2f
        /*0002*/ 	.short	(.L_1 - .L_0)
	.align		4
.L_0:
        /*0004*/ 	.word	index@(triton_mm)
        /*0008*/ 	.word	0x00000048


	//----- nvinfo : EIATTR_MIN_STACK_SIZE
	.align		4
.L_1:
        /*000c*/ 	.byte	0x04, 0x12
        /*000e*/ 	.short	(.L_3 - .L_2)
	.align		4
.L_2:
        /*0010*/ 	.word	index@(triton_mm)
        /*0014*/ 	.word	0x00000000


	//----- nvinfo : EIATTR_FRAME_SIZE
	.align		4
.L_3:
        /*0018*/ 	.byte	0x04, 0x11
        /*001a*/ 	.short	(.L_5 - .L_4)
	.align		4
.L_4:
        /*001c*/ 	.word	index@(triton_mm)
        /*0020*/ 	.word	0x00000000


	//----- nvinfo : EIATTR_MIN_STACK_SIZE
	.align		4
.L_5:
        /*0024*/ 	.byte	0x04, 0x12
        /*0026*/ 	.short	(.L_7 - .L_6)
	.align		4
.L_6:
        /*0028*/ 	.word	index@(triton_mm)
        /*002c*/ 	.word	0x00000000
.L_7:


//--------------------- .nv.info.triton_mm        --------------------------
	.section	.nv.info.triton_mm,"",@"SHT_CUDA_INFO"
	.sectionflags	@""
	.align	4


	//----- nvinfo : EIATTR_CUDA_API_VERSION
	.align		4
        /*0000*/ 	.byte	0x04, 0x37
        /*0002*/ 	.short	(.L_9 - .L_8)
.L_8:
        /*0004*/ 	.word	0x0000007c


	//----- nvinfo : EIATTR_KPARAM_INFO
	.align		4
.L_9:
        /*0008*/ 	.byte	0x04, 0x17
        /*000a*/ 	.short	(.L_11 - .L_10)
.L_10:
        /*000c*/ 	.word	0x00000000
        /*0010*/ 	.short	0x0003
        /*0012*/ 	.short	0x0018
        /*0014*/ 	.byte	0x00, 0xf0, 0x21, 0x00


	//----- nvinfo : EIATTR_KPARAM_INFO
	.align		4
.L_11:
        /*0018*/ 	.byte	0x04, 0x17
        /*001a*/ 	.short	(.L_13 - .L_12)
.L_12:
        /*001c*/ 	.word	0x00000000
        /*0020*/ 	.short	0x0002
        /*0022*/ 	.short	0x0010
        /*0024*/ 	.byte	0x00, 0xf0, 0x21, 0x00


	//----- nvinfo : EIATTR_KPARAM_INFO
	.align		4
.L_13:
        /*0028*/ 	.byte	0x04, 0x17
        /*002a*/ 	.short	(.L_15 - .L_14)
.L_14:
        /*002c*/ 	.word	0x00000000
        /*0030*/ 	.short	0x0001
        /*0032*/ 	.short	0x0008
        /*0034*/ 	.byte	0x00, 0xf0, 0x21, 0x00


	//----- nvinfo : EIATTR_KPARAM_INFO
	.align		4
.L_15:
        /*0038*/ 	.byte	0x04, 0x17
        /*003a*/ 	.short	(.L_17 - .L_16)
.L_16:
        /*003c*/ 	.word	0x00000000
        /*0040*/ 	.short	0x0000
        /*0042*/ 	.short	0x0000
        /*0044*/ 	.byte	0x00, 0xf0, 0x21, 0x00


	//----- nvinfo : EIATTR_SPARSE_MMA_MASK
	.align		4
.L_17:
        /*0048*/ 	.byte	0x03, 0x50
        /*004a*/ 	.short	0x0000


	//----- nvinfo : EIATTR_MAXREG_COUNT
	.align		4
        /*004c*/ 	.byte	0x03, 0x1b
        /*004e*/ 	.short	0x00ff


	//----- nvinfo : EIATTR_EXIT_INSTR_OFFSETS
	.align		4
        /*0050*/ 	.byte	0x04, 0x1c
        /*0052*/ 	.short	(.L_19 - .L_18)


	//   ....[0]....
.L_18:
        /*0054*/ 	.word	0x00001790


	//   ....[1]....
        /*0058*/ 	.word	0x000017b0


	//----- nvinfo : EIATTR_MAX_THREADS
	.align		4
.L_19:
        /*005c*/ 	.byte	0x04, 0x05
        /*005e*/ 	.short	(.L_21 - .L_20)
.L_20:
        /*0060*/ 	.word	0x00000080
        /*0064*/ 	.word	0x00000001
        /*0068*/ 	.word	0x00000001


	//----- nvinfo : EIATTR_CBANK_PARAM_SIZE
	.align		4
.L_21:
        /*006c*/ 	.byte	0x03, 0x19
        /*006e*/ 	.short	0x0020


	//----- nvinfo : EIATTR_PARAM_CBANK
	.align		4
        /*0070*/ 	.byte	0x04, 0x0a
        /*0072*/ 	.short	(.L_23 - .L_22)
	.align		4
.L_22:
        /*0074*/ 	.word	index@(.nv.constant0.triton_mm)
        /*0078*/ 	.short	0x0210
        /*007a*/ 	.short	0x0020


	//----- nvinfo : EIATTR_SW_WAR
	.align		4
.L_23:
        /*007c*/ 	.byte	0x04, 0x36
        /*007e*/ 	.short	(.L_25 - .L_24)
.L_24:
        /*0080*/ 	.word	0x00000008
.L_25:


//--------------------- .nv.callgraph             --------------------------
	.section	.nv.callgraph,"",@"SHT_CUDA_CALLGRAPH"
	.align	4
	.sectionentsize	8
	.align		4
        /*0000*/ 	.word	0x00000000
	.align		4
        /*0004*/ 	.word	0xffffffff
	.align		4
        /*0008*/ 	.word	0x00000000
	.align		4
        /*000c*/ 	.word	0xfffffffe
	.align		4
        /*0010*/ 	.word	0x00000000
	.align		4
        /*0014*/ 	.word	0xfffffffd
	.align		4
        /*0018*/ 	.word	0x00000000
	.align		4
        /*001c*/ 	.word	0xfffffffc


//--------------------- .text.triton_mm           --------------------------
	.section	.text.triton_mm,"ax",@progbits
	.sectionflags	@"SHF_BARRIERS=1"
	.align	128
        .global         triton_mm
        .type           triton_mm,@function
        .size           triton_mm,(.L_x_2 - triton_mm)
        .other          triton_mm,@"STO_CUDA_ENTRY STV_DEFAULT"
triton_mm:
.text.triton_mm:
[----:B------:R-:W1:Y:S01]  /*0000*/  LDC R1, c[0x0][0x28] ;  /* 0x00000a00ff017b82 */ /* 0x000e620000000800 */
[----:B------:R-:W2:Y:S01]  /*0010*/  S2R R9, SR_CTAID.X ;  /* 0x0000000000097919 */ /* 0x000ea20000002500 */
[----:B------:R-:W-:-:S06]  /*0020*/  IMAD.MOV.U32 R3, RZ, RZ, -0x8 ;  /* 0xfffffff8ff037424 */ /* 0x000fcc00078e00ff */
[----:B------:R-:W3:Y:S01]  /*0030*/  S2UR UR4, SR_CgaCtaId ;  /* 0x00000000000479c3 */ /* 0x000ee20000008800 */
[----:B------:R-:W-:Y:S01]  /*0040*/  UMOV UR5, 0x400 ;  /* 0x0000040000057882 */ /* 0x000fe20000000000 */
[----:B------:R-:W4:Y:S01]  /*0050*/  S2R R40, SR_TID.X ;  /* 0x0000000000287919 */ /* 0x000f220000002100 */
[----:B------:R-:W-:Y:S01]  /*0060*/  ULDC.64 UR6, c[0x0][0x208] ;  /* 0x0000820000067ab9 */ /* 0x000fe20000000a00 */
[----:B------:R-:W-:Y:S01]  /*0070*/  IMAD.MOV.U32 R65, RZ, RZ, RZ ;  /* 0x000000ffff417224 */ /* 0x000fe200078e00ff */
[----:B------:R-:W-:Y:S01]  /*0080*/  UMOV UR8, URZ ;  /* 0x0000003f00087c82 */ /* 0x000fe20008000000 */
[----:B---3--:R-:W-:-:S03]  /*0090*/  UPRMT UR4, UR4, 0x654, UR5 ;  /* 0x0000065404047896 */ /* 0x008fc60008000005 */
[----:B------:R-:W-:Y:S01]  /*00a0*/  UMOV UR5, URZ ;  /* 0x0000003f00057c82 */ /* 0x000fe20008000000 */
[C---:B--2---:R-:W-:Y:S01]  /*00b0*/  IMAD.HI R5, R9.reuse, 0x2aaaaaab, RZ ;  /* 0x2aaaaaab09057827 */ /* 0x044fe200078e02ff */
[----:B------:R-:W-:-:S03]  /*00c0*/  ISETP.GE.AND P2, PT, R9, RZ, PT ;  /* 0x000000ff0900720c */ /* 0x000fc60003f46270 */
[----:B----4-:R-:W-:Y:S01]  /*00d0*/  IMAD.SHL.U32 R24, R40, 0x8, RZ ;  /* 0x0000000828187824 */ /* 0x010fe200078e00ff */
[----:B------:R-:W-:Y:S02]  /*00e0*/  SHF.R.U32.HI R10, RZ, 0x1f, R5 ;  /* 0x0000001fff0a7819 */ /* 0x000fe40000011605 */
[--C-:B------:R-:W-:Y:S02]  /*00f0*/  SHF.R.U32.HI R7, RZ, 0x4, R40.reuse ;  /* 0x00000004ff077819 */ /* 0x100fe40000011628 */
[----:B------:R-:W-:Y:S02]  /*0100*/  LEA.HI.SX32 R10, R5, R10, 0x19 ;  /* 0x0000000a050a7211 */ /* 0x000fe400078fcaff */
[----:B------:R-:W-:Y:S02]  /*0110*/  LOP3.LUT R24, R24, 0x78, RZ, 0xc0, !PT ;  /* 0x0000007818187812 */ /* 0x000fe400078ec0ff */
[----:B------:R-:W-:Y:S01]  /*0120*/  SGXT.U32 R7, R7, 0x3 ;  /* 0x000000030707781a */ /* 0x000fe20000000000 */
[----:B------:R-:W-:Y:S01]  /*0130*/  IMAD R3, R10, R3, 0x80 ;  /* 0x000000800a037424 */ /* 0x000fe200078e0203 */
[----:B------:R-:W-:-:S02]  /*0140*/  SHF.R.U32.HI R39, RZ, 0x2, R40 ;  /* 0x00000002ff277819 */ /* 0x000fc40000011628 */
[C---:B------:R-:W-:Y:S01]  /*0150*/  LOP3.LUT R47, R7.reuse, 0x8, RZ, 0xfc, !PT ;  /* 0x00000008072f7812 */ /* 0x040fe200078efcff */
[----:B------:R-:W-:Y:S01]  /*0160*/  IMAD.SHL.U32 R13, R7, 0x10, RZ ;  /* 0x00000010070d7824 */ /* 0x000fe200078e00ff */
[----:B------:R-:W-:Y:S02]  /*0170*/  VIMNMX R12, R3, 0x8, PT ;  /* 0x00000008030c7848 */ /* 0x000fe40003fe0100 */
[----:B------:R-:W-:Y:S01]  /*0180*/  LOP3.LUT R45, R7, 0x18, RZ, 0xfc, !PT ;  /* 0x00000018072d7812 */ /* 0x000fe200078efcff */
[----:B------:R-:W-:Y:S01]  /*0190*/  IMAD.SHL.U32 R47, R47, 0x100, RZ ;  /* 0x000001002f2f7824 */ /* 0x000fe200078e00ff */
[-C--:B------:R-:W-:Y:S02]  /*01a0*/  IABS R0, R12.reuse ;  /* 0x0000000c00007213 */ /* 0x080fe40000000000 */
[----:B------:R-:W-:Y:S01]  /*01b0*/  IABS R11, R12 ;  /* 0x0000000c000b7213 */ /* 0x000fe20000000000 */
[----:B------:R-:W-:Y:S01]  /*01c0*/  IMAD.SHL.U32 R45, R45, 0x100, RZ ;  /* 0x000001002d2d7824 */ /* 0x000fe200078e00ff */
[----:B------:R-:W2:Y:S03]  /*01d0*/  I2F.RP R6, R0 ;  /* 0x0000000000067306 */ /* 0x000ea60000209400 */
[----:B------:R-:W-:-:S05]  /*01e0*/  IMAD.MOV R11, RZ, RZ, -R11 ;  /* 0x000000ffff0b7224 */ /* 0x000fca00078e0a0b */
[----:B--2---:R-:W2:Y:S02]  /*01f0*/  MUFU.RCP R4, R6 ;  /* 0x0000000600047308 */ /* 0x004ea40000001000 */
[----:B--2---:R-:W-:-:S06]  /*0200*/  VIADD R4, R4, 0xffffffe ;  /* 0x0ffffffe04047836 */ /* 0x004fcc0000000000 */
[----:B------:R-:W2:Y:S02]  /*0210*/  F2I.FTZ.U32.TRUNC.NTZ R5, R4 ;  /* 0x0000000400057305 */ /* 0x000ea4000021f000 */
[----:B--2---:R-:W-:Y:S02]  /*0220*/  IMAD.MOV R2, RZ, RZ, -R5 ;  /* 0x000000ffff027224 */ /* 0x004fe400078e0a05 */
[----:B------:R-:W-:Y:S02]  /*0230*/  IMAD.MOV.U32 R4, RZ, RZ, RZ ;  /* 0x000000ffff047224 */ /* 0x000fe400078e00ff */
[----:B------:R-:W-:Y:S01]  /*0240*/  IMAD R3, R2, R0, RZ ;  /* 0x0000000002037224 */ /* 0x000fe200078e02ff */
[----:B------:R-:W-:-:S03]  /*0250*/  IABS R2, R9 ;  /* 0x0000000900027213 */ /* 0x000fc60000000000 */
[----:B------:R-:W-:-:S04]  /*0260*/  IMAD.HI.U32 R3, R5, R3, R4 ;  /* 0x0000000305037227 */ /* 0x000fc800078e0004 */
[----:B------:R-:W-:Y:S01]  /*0270*/  IMAD R5, R10, -0x300, R9 ;  /* 0xfffffd000a057824 */ /* 0x000fe200078e0209 */
[----:B------:R-:W-:Y:S01]  /*0280*/  LOP3.LUT R9, R7, 0x10, RZ, 0xfc, !PT ;  /* 0x0000001007097812 */ /* 0x000fe200078efcff */
[----:B------:R-:W-:-:S03]  /*0290*/  IMAD.HI.U32 R19, R3, R2, RZ ;  /* 0x0000000203137227 */ /* 0x000fc600078e00ff */
[----:B------:R-:W-:Y:S01]  /*02a0*/  IABS R4, R5 ;  /* 0x0000000500047213 */ /* 0x000fe20000000000 */
[----:B------:R-:W-:Y:S02]  /*02b0*/  IMAD R19, R19, R11, R2 ;  /* 0x0000000b13137224 */ /* 0x000fe400078e0202 */
[----:B------:R-:W-:Y:S02]  /*02c0*/  IMAD.SHL.U32 R2, R24, 0x2, RZ ;  /* 0x0000000218027824 */ /* 0x000fe400078e00ff */
[----:B------:R-:W-:Y:S01]  /*02d0*/  IMAD.HI.U32 R3, R3, R4, RZ ;  /* 0x0000000403037227 */ /* 0x000fe200078e00ff */
[C---:B------:R-:W-:Y:S02]  /*02e0*/  ISETP.GT.U32.AND P0, PT, R0.reuse, R19, PT ;  /* 0x000000130000720c */ /* 0x040fe40003f04070 */
[----:B------:R-:W-:Y:S01]  /*02f0*/  LOP3.LUT R2, R13, R2, RZ, 0x3c, !PT ;  /* 0x000000020d027212 */ /* 0x000fe200078e3cff */
[----:B------:R-:W-:Y:S01]  /*0300*/  IMAD R11, R3, R11, R4 ;  /* 0x0000000b030b7224 */ /* 0x000fe200078e0204 */
[----:B------:R-:W-:Y:S01]  /*0310*/  LOP3.LUT R4, R5, R12, RZ, 0x3c, !PT ;  /* 0x0000000c05047212 */ /* 0x000fe200078e3cff */
[----:B------:R-:W-:Y:S01]  /*0320*/  IMAD.SHL.U32 R9, R9, 0x100, RZ ;  /* 0x0000010009097824 */ /* 0x000fe200078e00ff */
[----:B------:R-:W-:Y:S01]  /*0330*/  LOP3.LUT R47, R47, R2, RZ, 0xfc, !PT ;  /* 0x000000022f2f7212 */ /* 0x000fe200078efcff */
[----:B------:R-:W-:Y:S01]  /*0340*/  IMAD.SHL.U32 R13, R7, 0x100, RZ ;  /* 0x00000100070d7824 */ /* 0x000fe200078e00ff */
[----:B------:R-:W-:-:S02]  /*0350*/  ISETP.GT.U32.AND P1, PT, R0, R11, PT ;  /* 0x0000000b0000720c */ /* 0x000fc40003f24070 */
[-C--:B------:R-:W-:Y:S01]  /*0360*/  LOP3.LUT R46, R9, R2.reuse, RZ, 0xfc, !PT ;  /* 0x00000002092e7212 */ /* 0x080fe200078efcff */
[----:B------:R-:W-:Y:S01]  /*0370*/  VIADD R47, R47, UR4 ;  /* 0x000000042f2f7c36 */ /* 0x000fe20008000000 */
[----:B------:R-:W-:Y:S01]  /*0380*/  SHF.R.U32.HI R9, RZ, 0x3, R40 ;  /* 0x00000003ff097819 */ /* 0x000fe20000011628 */
[--C-:B------:R-:W-:Y:S01]  /*0390*/  @!P0 IMAD.IADD R19, R19, 0x1, -R0.reuse ;  /* 0x0000000113138824 */ /* 0x100fe200078e0a00 */
[----:B------:R-:W-:Y:S01]  /*03a0*/  ISETP.GE.AND P0, PT, R4, RZ, PT ;  /* 0x000000ff0400720c */ /* 0x000fe20003f06270 */
[----:B------:R-:W-:Y:S01]  /*03b0*/  VIADD R46, R46, UR4 ;  /* 0x000000042e2e7c36 */ /* 0x000fe20008000000 */
[----:B------:R-:W-:Y:S02]  /*03c0*/  SGXT.U32 R9, R9, 0x1 ;  /* 0x000000010909781a */ /* 0x000fe40000000000 */
[----:B------:R-:W-:Y:S02]  /*03d0*/  ISETP.GT.U32.AND P3, PT, R0, R19, PT ;  /* 0x000000130000720c */ /* 0x000fe40003f64070 */
[-C--:B------:R-:W-:Y:S01]  /*03e0*/  LOP3.LUT R48, R13, R2.reuse, RZ, 0xfc, !PT ;  /* 0x000000020d307212 */ /* 0x080fe200078efcff */
[----:B------:R-:W-:Y:S01]  /*03f0*/  @!P1 IMAD.IADD R11, R11, 0x1, -R0 ;  /* 0x000000010b0b9824 */ /* 0x000fe200078e0a00 */
[----:B------:R-:W-:Y:S01]  /*0400*/  LOP3.LUT R45, R45, R2, RZ, 0xfc, !PT ;  /* 0x000000022d2d7212 */ /* 0x000fe200078efcff */
[----:B------:R-:W-:Y:S01]  /*0410*/  @!P1 VIADD R3, R3, 0x1 ;  /* 0x0000000103039836 */ /* 0x000fe20000000000 */
[----:B------:R-:W-:Y:S01]  /*0420*/  ISETP.NE.AND P1, PT, R12, RZ, PT ;  /* 0x000000ff0c00720c */ /* 0x000fe20003f25270 */
[----:B------:R-:W-:Y:S01]  /*0430*/  VIADD R48, R48, UR4 ;  /* 0x0000000430307c36 */ /* 0x000fe20008000000 */
[----:B------:R-:W-:Y:S01]  /*0440*/  ISETP.GE.U32.AND P4, PT, R11, R0, PT ;  /* 0x000000000b00720c */ /* 0x000fe20003f86070 */
[----:B------:R-:W-:Y:S01]  /*0450*/  VIADD R45, R45, UR4 ;  /* 0x000000042d2d7c36 */ /* 0x000fe20008000000 */
[----:B------:R-:W-:-:S02]  /*0460*/  LOP3.LUT R12, RZ, R12, RZ, 0x33, !PT ;  /* 0x0000000cff0c7212 */ /* 0x000fc400078e33ff */
[----:B------:R-:W-:Y:S01]  /*0470*/  LOP3.LUT R2, R40, 0x17, RZ, 0xc0, !PT ;  /* 0x0000001728027812 */ /* 0x000fe200078ec0ff */
[----:B------:R-:W-:Y:S01]  /*0480*/  @!P3 IMAD.IADD R19, R19, 0x1, -R0 ;  /* 0x000000011313b824 */ /* 0x000fe200078e0a00 */
[C---:B------:R-:W-:Y:S02]  /*0490*/  LOP3.LUT R15, R9.reuse, 0xa, RZ, 0xfc, !PT ;  /* 0x0000000a090f7812 */ /* 0x040fe400078efcff */
[----:B------:R-:W-:Y:S01]  /*04a0*/  LOP3.LUT R5, R2, 0x8, R39, 0xf8, !PT ;  /* 0x0000000802057812 */ /* 0x000fe200078ef827 */
[----:B------:R-:W-:Y:S01]  /*04b0*/  @!P2 IMAD.MOV R19, RZ, RZ, -R19 ;  /* 0x000000ffff13a224 */ /* 0x000fe200078e0a13 */
[----:B------:R-:W-:Y:S02]  /*04c0*/  LOP3.LUT R4, R15, 0x7, R40, 0x78, !PT ;  /* 0x000000070f047812 */ /* 0x000fe400078e7828 */
[----:B------:R-:W-:Y:S01]  /*04d0*/  LOP3.LUT R25, R9, 0x2, RZ, 0xfc, !PT ;  /* 0x0000000209197812 */ /* 0x000fe200078efcff */
[----:B------:R-:W-:Y:S01]  /*04e0*/  @P4 VIADD R3, R3, 0x1 ;  /* 0x0000000103034836 */ /* 0x000fe20000000000 */
[----:B------:R-:W-:Y:S01]  /*04f0*/  LOP3.LUT R23, R9, 0x4, RZ, 0xfc, !PT ;  /* 0x0000000409177812 */ /* 0x000fe200078efcff */
[----:B------:R-:W-:Y:S01]  /*0500*/  IMAD.SHL.U32 R5, R5, 0x100, RZ ;  /* 0x0000010005057824 */ /* 0x000fe200078e00ff */
[C---:B------:R-:W-:Y:S01]  /*0510*/  LOP3.LUT R21, R9.reuse, 0x6, RZ, 0xfc, !PT ;  /* 0x0000000609157812 */ /* 0x040fe200078efcff */
[----:B------:R-:W-:Y:S01]  /*0520*/  @!P0 IMAD.MOV R3, RZ, RZ, -R3 ;  /* 0x000000ffff038224 */ /* 0x000fe200078e0a03 */
[C---:B------:R-:W-:Y:S01]  /*0530*/  LOP3.LUT R17, R9.reuse, 0x8, RZ, 0xfc, !PT ;  /* 0x0000000809117812 */ /* 0x040fe200078efcff */
[----:B------:R-:W-:Y:S01]  /*0540*/  IMAD.SHL.U32 R4, R4, 0x10, RZ ;  /* 0x0000001004047824 */ /* 0x000fe200078e00ff */
[----:B------:R-:W-:-:S02]  /*0550*/  LOP3.LUT R13, R9, 0xc, RZ, 0xfc, !PT ;  /* 0x0000000c090d7812 */ /* 0x000fc400078efcff */
[----:B------:R-:W-:Y:S02]  /*0560*/  SEL R42, R12, R3, !P1 ;  /* 0x000000030c2a7207 */ /* 0x000fe40004800000 */
[----:B------:R-:W-:Y:S02]  /*0570*/  LOP3.LUT R11, R9, 0xe, RZ, 0xfc, !PT ;  /* 0x0000000e090b7812 */ /* 0x000fe400078efcff */
[----:B------:R-:W-:Y:S01]  /*0580*/  LOP3.LUT R14, R9, 0x7, R40, 0x78, !PT ;  /* 0x00000007090e7812 */ /* 0x000fe200078e7828 */
[----:B------:R-:W-:Y:S01]  /*0590*/  IMAD.SHL.U32 R42, R42, 0x20, RZ ;  /* 0x000000202a2a7824 */ /* 0x000fe200078e00ff */
[----:B------:R-:W-:Y:S02]  /*05a0*/  LOP3.LUT R8, R25, 0x7, R40, 0x78, !PT ;  /* 0x0000000719087812 */ /* 0x000fe400078e7828 */
[----:B------:R-:W-:Y:S01]  /*05b0*/  LOP3.LUT R30, R23, 0x7, R40, 0x78, !PT ;  /* 0x00000007171e7812 */ /* 0x000fe200078e7828 */
[----:B------:R-:W-:Y:S01]  /*05c0*/  IMAD.SHL.U32 R14, R14, 0x10, RZ ;  /* 0x000000100e0e7824 */ /* 0x000fe200078e00ff */
        /* <DEDUP_REMOVED lines=10> */
[----:B------:R-:W-:Y:S01]  /*0670*/  LOP3.LUT R3, R4, R5, RZ, 0xfc, !PT ;  /* 0x0000000504037212 */ /* 0x000fe200078efcff */
[----:B------:R-:W-:Y:S01]  /*0680*/  IMAD.SHL.U32 R0, R0, 0x10, RZ ;  /* 0x0000001000007824 */ /* 0x000fe200078e00ff */
[----:B------:R-:W-:Y:S01]  /*0690*/  LOP3.LUT R17, R42, R7, RZ, 0xfc, !PT ;  /* 0x000000072a117212 */ /* 0x000fe200078efcff */
[----:B------:R-:W-:Y:S01]  /*06a0*/  IMAD.HI R4, R15, 0x2aaaaaab, RZ ;  /* 0x2aaaaaab0f047827 */ /* 0x000fe200078e02ff */
[----:B------:R-:W-:-:S02]  /*06b0*/  SEL R19, R12, R19, !P1 ;  /* 0x000000130c137207 */ /* 0x000fc40004800000 */
[----:B------:R-:W-:Y:S02]  /*06c0*/  LOP3.LUT R11, R42, 0x10, R7, 0xfe, !PT ;  /* 0x000000102a0b7812 */ /* 0x000fe400078efe07 */
[----:B------:R-:W-:Y:S01]  /*06d0*/  LOP3.LUT R41, R5, R14, RZ, 0xfc, !PT ;  /* 0x0000000e05297212 */ /* 0x000fe200078efcff */
[----:B------:R-:W-:Y:S01]  /*06e0*/  IMAD R44, R10, 0x8, R19 ;  /* 0x000000080a2c7824 */ /* 0x000fe200078e0213 */
[-C--:B------:R-:W-:Y:S01]  /*06f0*/  LOP3.LUT R31, R8, R5.reuse, RZ, 0xfc, !PT ;  /* 0x00000005081f7212 */ /* 0x080fe200078efcff */
[----:B------:R-:W-:Y:S01]  /*0700*/  IMAD.HI R8, R11, 0x2aaaaaab, RZ ;  /* 0x2aaaaaab0b087827 */ /* 0x000fe200078e02ff */
[-C--:B------:R-:W-:Y:S02]  /*0710*/  LOP3.LUT R30, R30, R5.reuse, RZ, 0xfc, !PT ;  /* 0x000000051e1e7212 */ /* 0x080fe400078efcff */
[-C--:B------:R-:W-:Y:S01]  /*0720*/  LOP3.LUT R29, R6, R5.reuse, RZ, 0xfc, !PT ;  /* 0x00000005061d7212 */ /* 0x080fe200078efcff */
[----:B------:R-:W-:Y:S01]  /*0730*/  IMAD.HI R6, R17, 0x2aaaaaab, RZ ;  /* 0x2aaaaaab11067827 */ /* 0x000fe200078e02ff */
[----:B------:R-:W-:-:S02]  /*0740*/  LOP3.LUT R28, R28, R5, RZ, 0xfc, !PT ;  /* 0x000000051c1c7212 */ /* 0x000fc400078efcff */
[-C--:B------:R-:W-:Y:S02]  /*0750*/  LOP3.LUT R2, R2, R5.reuse, RZ, 0xfc, !PT ;  /* 0x0000000502027212 */ /* 0x080fe400078efcff */
[----:B------:R-:W-:Y:S02]  /*0760*/  LOP3.LUT R0, R0, R5, RZ, 0xfc, !PT ;  /* 0x0000000500007212 */ /* 0x000fe400078efcff */
[----:B------:R-:W-:Y:S02]  /*0770*/  SHF.R.U32.HI R5, RZ, 0x1f, R4 ;  /* 0x0000001fff057819 */ /* 0x000fe40000011604 */
[----:B------:R-:W-:Y:S02]  /*0780*/  LOP3.LUT R25, R42, 0x18, R7, 0xfe, !PT ;  /* 0x000000182a197812 */ /* 0x000fe400078efe07 */
[----:B------:R-:W-:Y:S02]  /*0790*/  LEA.HI R10, R4, R5, RZ, 0x17 ;  /* 0x00000005040a7211 */ /* 0x000fe400078fb8ff */
[----:B------:R-:W-:-:S02]  /*07a0*/  SHF.R.U32.HI R13, RZ, 0x1f, R6 ;  /* 0x0000001fff0d7819 */ /* 0x000fc40000011606 */
[----:B------:R-:W-:Y:S01]  /*07b0*/  SHF.R.S32.HI R4, RZ, 0x1a, R44 ;  /* 0x0000001aff047819 */ /* 0x000fe2000001142c */
[----:B------:R-:W-:Y:S01]  /*07c0*/  IMAD.SHL.U32 R44, R44, 0x20, RZ ;  /* 0x000000202c2c7824 */ /* 0x000fe200078e00ff */
[----:B------:R-:W-:Y:S01]  /*07d0*/  SHF.R.U32.HI R5, RZ, 0x1f, R8 ;  /* 0x0000001fff057819 */ /* 0x000fe20000011608 */
[----:B------:R-:W-:Y:S01]  /*07e0*/  IMAD R15, R10, -0xc00, R15 ;  /* 0xfffff4000a0f7824 */ /* 0x000fe200078e020f */
[----:B------:R-:W-:Y:S01]  /*07f0*/  LEA.HI R12, R6, R13, RZ, 0x17 ;  /* 0x0000000d060c7211 */ /* 0x000fe200078fb8ff */
[----:B------:R-:W-:Y:S01]  /*0800*/  IMAD.HI R13, R25, 0x2aaaaaab, RZ ;  /* 0x2aaaaaab190d7827 */ /* 0x000fe200078e02ff */
[----:B------:R-:W-:Y:S02]  /*0810*/  LEA.HI R8, R8, R5, RZ, 0x17 ;  /* 0x0000000508087211 */ /* 0x000fe400078fb8ff */
[----:B------:R-:W-:Y:S01]  /*0820*/  SGXT R4, R4, 0x1 ;  /* 0x000000010404781a */ /* 0x000fe20000000200 */
[----:B------:R-:W-:Y:S01]  /*0830*/  IMAD R17, R12, -0xc00, R17 ;  /* 0xfffff4000c117824 */ /* 0x000fe200078e0211 */
[----:B------:R-:W-:Y:S01]  /*0840*/  LOP3.LUT R5, R44, R7, RZ, 0xfc, !PT ;  /* 0x000000072c057212 */ /* 0x000fe200078efcff */
[----:B------:R-:W-:Y:S01]  /*0850*/  IMAD R11, R8, -0xc00, R11 ;  /* 0xfffff400080b7824 */ /* 0x000fe200078e020b */
[----:B------:R-:W-:Y:S01]  /*0860*/  SHF.R.U32.HI R6, RZ, 0x1f, R13 ;  /* 0x0000001fff067819 */ /* 0x000fe2000001160d */
[--C-:B------:R-:W-:Y:S01]  /*0870*/  IMAD R20, R15, 0xc00, R24.reuse ;  /* 0x00000c000f147824 */ /* 0x100fe200078e0218 */
[----:B------:R-:W-:Y:S01]  /*0880*/  LEA.HI R27, R4, R5, RZ, 0xc ;  /* 0x00000005041b7211 */ /* 0x000fe200078f60ff */
[----:B------:R-:W-:Y:S01]  /*0890*/  IMAD R22, R11, 0xc00, R24 ;  /* 0x00000c000b167824 */ /* 0x000fe200078e0218 */
[----:B------:R-:W-:-:S02]  /*08a0*/  LEA.HI R6, R13, R6, RZ, 0x17 ;  /* 0x000000060d067211 */ /* 0x000fc400078fb8ff */
[----:B------:R-:W-:Y:S01]  /*08b0*/  LOP3.LUT R27, R27, 0x3ff000, RZ, 0xc0, !PT ;  /* 0x003ff0001b1b7812 */ /* 0x000fe200078ec0ff */
[----:B------:R-:W2:Y:S01]  /*08c0*/  LDC.64 R12, c[0x0][0x218] ;  /* 0x00008600ff0c7b82 */ /* 0x000ea20000000a00 */
[----:B------:R-:W-:Y:S02]  /*08d0*/  LOP3.LUT R23, R44, 0x8, R7, 0xfe, !PT ;  /* 0x000000082c177812 */ /* 0x000fe400078efe07 */
[----:B------:R-:W-:Y:S01]  /*08e0*/  LOP3.LUT R21, R44, 0x10, R7, 0xfe, !PT ;  /* 0x000000102c157812 */ /* 0x000fe200078efe07 */
[----:B------:R-:W-:Y:S01]  /*08f0*/  IMAD.IADD R27, R5, 0x1, -R27 ;  /* 0x00000001051b7824 */ /* 0x000fe200078e0a1b */
[----:B------:R-:W-:Y:S01]  /*0900*/  LOP3.LUT R8, R44, 0x18, R7, 0xfe, !PT ;  /* 0x000000182c087812 */ /* 0x000fe200078efe07 */
[----:B------:R-:W-:Y:S01]  /*0910*/  IMAD R7, R6, -0xc00, R25 ;  /* 0xfffff40006077824 */ /* 0x000fe200078e0219 */
[C---:B------:R-:W-:Y:S01]  /*0920*/  LEA.HI R14, R4.reuse, R23, RZ, 0xc ;  /* 0x00000017040e7211 */ /* 0x040fe200078f60ff */
[----:B------:R-:W-:Y:S01]  /*0930*/  IMAD R27, R27, 0xc00, R24 ;  /* 0x00000c001b1b7824 */ /* 0x000fe200078e0218 */
[----:B------:R-:W-:-:S02]  /*0940*/  LEA.HI R10, R4, R21, RZ, 0xc ;  /* 0x00000015040a7211 */ /* 0x000fc400078f60ff */
[----:B------:R-:W-:Y:S02]  /*0950*/  LEA.HI R19, R4, R8, RZ, 0xc ;  /* 0x0000000804137211 */ /* 0x000fe400078f60ff */
[----:B------:R-:W3:Y:S01]  /*0960*/  LDC.64 R4, c[0x0][0x220] ;  /* 0x00008800ff047b82 */ /* 0x000ee20000000a00 */
[----:B------:R-:W-:Y:S02]  /*0970*/  LOP3.LUT R14, R14, 0x3ff000, RZ, 0xc0, !PT ;  /* 0x003ff0000e0e7812 */ /* 0x000fe400078ec0ff */
[----:B------:R-:W-:Y:S02]  /*0980*/  LOP3.LUT R10, R10, 0x3ff000, RZ, 0xc0, !PT ;  /* 0x003ff0000a0a7812 */ /* 0x000fe400078ec0ff */
[----:B------:R-:W-:Y:S01]  /*0990*/  LOP3.LUT R19, R19, 0x3ff000, RZ, 0xc0, !PT ;  /* 0x003ff00013137812 */ /* 0x000fe200078ec0ff */
[----:B------:R-:W-:Y:S02]  /*09a0*/  IMAD.IADD R23, R23, 0x1, -R14 ;  /* 0x0000000117177824 */ /* 0x000fe400078e0a0e */
[----:B------:R-:W-:-:S02]  /*09b0*/  IMAD.IADD R21, R21, 0x1, -R10 ;  /* 0x0000000115157824 */ /* 0x000fc400078e0a0a */
[----:B------:R-:W-:Y:S02]  /*09c0*/  IMAD.IADD R19, R8, 0x1, -R19 ;  /* 0x0000000108137824 */ /* 0x000fe400078e0a13 */
[--C-:B------:R-:W-:Y:S02]  /*09d0*/  IMAD R50, R23, 0xc00, R24.reuse ;  /* 0x00000c0017327824 */ /* 0x100fe400078e0218 */
[--C-:B------:R-:W-:Y:S02]  /*09e0*/  IMAD R52, R21, 0xc00, R24.reuse ;  /* 0x00000c0015347824 */ /* 0x100fe400078e0218 */
[----:B------:R-:W-:Y:S02]  /*09f0*/  IMAD R54, R19, 0xc00, R24 ;  /* 0x00000c0013367824 */ /* 0x000fe400078e0218 */
[----:B--2---:R-:W-:-:S04]  /*0a00*/  IMAD.WIDE R26, R27, 0x2, R12 ;  /* 0x000000021b1a7825 */ /* 0x004fc800078e020c */
[----:B------:R-:W-:Y:S01]  /*0a10*/  IMAD R10, R17, 0xc00, R24 ;  /* 0x00000c00110a7824 */ /* 0x000fe200078e0218 */
[----:B------:R-:W-:Y:S01]  /*0a20*/  @!PT LDS RZ, [RZ] ;  /* 0x00000000fffff984 */ /* 0x000fe20000000800 */
[----:B------:R-:W-:Y:S01]  /*0a30*/  @!PT LDS RZ, [RZ] ;  /* 0x00000000fffff984 */ /* 0x000fe20000000800 */
[----:B------:R-:W-:Y:S01]  /*0a40*/  @!PT LDS RZ, [RZ] ;  /* 0x00000000fffff984 */ /* 0x000fe20000000800 */
[----:B------:R-:W-:Y:S01]  /*0a50*/  LDGSTS.E.BYPASS.LTC128B.128 [R48], desc[UR6][R26.64] ;  /* 0x000000001a307fae */ /* 0x000fe2000b901d46 */
[----:B------:R-:W-:-:S04]  /*0a60*/  IMAD.WIDE R50, R50, 0x2, R12 ;  /* 0x0000000232327825 */ /* 0x000fc800078e020c */
[--C-:B------:R-:W-:Y:S01]  /*0a70*/  IMAD.WIDE R52, R52, 0x2, R12.reuse ;  /* 0x0000000234347825 */ /* 0x100fe200078e020c */
[----:B------:R-:W-:Y:S03]  /*0a80*/  LDGSTS.E.BYPASS.LTC128B.128 [R47], desc[UR6][R50.64] ;  /* 0x00000000322f7fae */ /* 0x000fe6000b901d46 */
[----:B------:R-:W-:Y:S01]  /*0a90*/  IMAD.WIDE R54, R54, 0x2, R12 ;  /* 0x0000000236367825 */ /* 0x000fe200078e020c */
[----:B------:R-:W-:Y:S03]  /*0aa0*/  LDGSTS.E.BYPASS.LTC128B.128 [R46], desc[UR6][R52.64] ;  /* 0x00000000342e7fae */ /* 0x000fe6000b901d46 */
[----:B------:R-:W-:Y:S01]  /*0ab0*/  IMAD R24, R7, 0xc00, R24 ;  /* 0x00000c0007187824 */ /* 0x000fe200078e0218 */
[----:B------:R4:W-:Y:S01]  /*0ac0*/  LDGSTS.E.BYPASS.LTC128B.128 [R45], desc[UR6][R54.64] ;  /* 0x00000000362d7fae */ /* 0x0009e2000b901d46 */
[----:B---3--:R-:W-:Y:S01]  /*0ad0*/  IMAD.WIDE R10, R10, 0x2, R4 ;  /* 0x000000020a0a7825 */ /* 0x008fe200078e0204 */
[----:B------:R-:W-:-:S02]  /*0ae0*/  SHF.R.U32.HI R7, RZ, 0x4, R40 ;  /* 0x00000004ff077819 */ /* 0x000fc40000011628 */
[----:B------:R-:W0:Y:S01]  /*0af0*/  LDGDEPBAR ;  /* 0x00000000000079af */ /* 0x000e220000000000 */
[--C-:B------:R-:W-:Y:S01]  /*0b00*/  IMAD.WIDE R20, R20, 0x2, R4.reuse ;  /* 0x0000000214147825 */ /* 0x100fe200078e0204 */
[----:B------:R-:W-:Y:S02]  /*0b10*/  SGXT.U32 R7, R7, 0x1 ;  /* 0x000000010707781a */ /* 0x000fe40000000000 */
[----:B------:R3:W-:Y:S01]  /*0b20*/  LDGSTS.E.BYPASS.LTC128B.128 [R48+0x2000], desc[UR6][R10.64] ;  /* 0x020000000a307fae */ /* 0x0007e2000b901d46 */
[--C-:B------:R-:W-:Y:S01]  /*0b30*/  IMAD.WIDE R22, R22, 0x2, R4.reuse ;  /* 0x0000000216167825 */ /* 0x100fe200078e0204 */
[----:B------:R-:W-:Y:S02]  /*0b40*/  LOP3.LUT R12, R7, 0x7, R40, 0x78, !PT ;  /* 0x00000007070c7812 */ /* 0x000fe400078e7828 */
[----:B------:R2:W-:Y:S01]  /*0b50*/  LDGSTS.E.BYPASS.LTC128B.128 [R47+0x2000], desc[UR6][R20.64] ;  /* 0x02000000142f7fae */ /* 0x0005e2000b901d46 */
[----:B------:R-:W-:Y:S01]  /*0b60*/  IMAD.WIDE R24, R24, 0x2, R4 ;  /* 0x0000000218187825 */ /* 0x000fe200078e0204 */
[----:B------:R-:W-:-:S02]  /*0b70*/  LOP3.LUT R19, R7, 0x4, RZ, 0xfc, !PT ;  /* 0x0000000407137812 */ /* 0x000fc400078efcff */
[----:B------:R2:W-:Y:S01]  /*0b80*/  LDGSTS.E.BYPASS.LTC128B.128 [R46+0x2000], desc[UR6][R22.64] ;  /* 0x02000000162e7fae */ /* 0x0005e2000b901d46 */
[----:B------:R-:W-:Y:S01]  /*0b90*/  IMAD.SHL.U32 R4, R9, 0x8, RZ ;  /* 0x0000000809047824 */ /* 0x000fe200078e00ff */
[C---:B------:R-:W-:Y:S01]  /*0ba0*/  LOP3.LUT R17, R7.reuse, 0x6, RZ, 0xfc, !PT ;  /* 0x0000000607117812 */ /* 0x040fe200078efcff */
[----:B------:R-:W-:Y:S01]  /*0bb0*/  IMAD.SHL.U32 R12, R12, 0x10, RZ ;  /* 0x000000100c0c7824 */ /* 0x000fe200078e00ff */
[----:B------:R2:W-:Y:S01]  /*0bc0*/  LDGSTS.E.BYPASS.LTC128B.128 [R45+0x2000], desc[UR6][R24.64] ;  /* 0x02000000182d7fae */ /* 0x0005e2000b901d46 */
[C---:B------:R-:W-:Y:S02]  /*0bd0*/  LOP3.LUT R15, R7.reuse, 0x8, RZ, 0xfc, !PT ;  /* 0x00000008070f7812 */ /* 0x040fe400078efcff */
[----:B------:R-:W-:Y:S01]  /*0be0*/  LOP3.LUT R5, R4, 0x10, R39, 0xf8, !PT ;  /* 0x0000001004057812 */ /* 0x000fe200078ef827 */
[----:B------:R-:W0:Y:S01]  /*0bf0*/  LDGDEPBAR ;  /* 0x00000000000079af */ /* 0x000e220000000000 */
[----:B------:R-:W-:Y:S02]  /*0c00*/  LOP3.LUT R13, R7, 0xa, RZ, 0xfc, !PT ;  /* 0x0000000a070d7812 */ /* 0x000fe400078efcff */
[----:B------:R-:W-:-:S02]  /*0c10*/  LOP3.LUT R5, R5, 0x7, R40, 0xf8, !PT ;  /* 0x0000000705057812 */ /* 0x000fc400078ef828 */
[----:B------:R-:W-:Y:S02]  /*0c20*/  LOP3.LUT R8, R19, 0x7, R40, 0x78, !PT ;  /* 0x0000000713087812 */ /* 0x000fe400078e7828 */
        /* <DEDUP_REMOVED lines=8> */
[C---:B------:R-:W-:Y:S01]  /*0cb0*/  LOP3.LUT R33, R7.reuse, 0x2, RZ, 0xfc, !PT ;  /* 0x0000000207217812 */ /* 0x040fe200078efcff */
[----:B------:R-:W-:Y:S01]  /*0cc0*/  IMAD.SHL.U32 R34, R34, 0x10, RZ ;  /* 0x0000001022227824 */ /* 0x000fe200078e00ff */
[----:B------:R-:W-:-:S02]  /*0cd0*/  LOP3.LUT R9, R7, 0xc, RZ, 0xfc, !PT ;  /* 0x0000000c07097812 */ /* 0x000fc400078efcff */
[----:B------:R-:W-:Y:S02]  /*0ce0*/  LOP3.LUT R7, R7, 0xe, RZ, 0xfc, !PT ;  /* 0x0000000e07077812 */ /* 0x000fe400078efcff */
[----:B------:R-:W-:Y:S02]  /*0cf0*/  IADD3 R56, P3, R54, 0x100, RZ ;  /* 0x0000010036387810 */ /* 0x000fe40007f7e0ff */
[----:B-1--4-:R-:W-:Y:S01]  /*0d00*/  IADD3 R54, P2, R52, 0x100, RZ ;  /* 0x0000010034367810 */ /* 0x012fe20007f5e0ff */
[----:B------:R-:W-:-:S04]  /*0d10*/  DEPBAR.LE SB0, 0x0 ;  /* 0x000080000000791a */ /* 0x000fc80000000000 */
[----:B------:R-:W-:Y:S01]  /*0d20*/  BAR.SYNC.DEFER_BLOCKING 0x0 ;  /* 0x0000000000007b1d */ /* 0x000fe20000010000 */
[----:B------:R-:W-:Y:S01]  /*0d30*/  IADD3 R52, P1, R50, 0x100, RZ ;  /* 0x0000010032347810 */ /* 0x000fe20007f3e0ff */
[----:B------:R-:W-:Y:S01]  /*0d40*/  IMAD.X R55, RZ, RZ, R55, P3 ;  /* 0x000000ffff377224 */ /* 0x000fe200018e0637 */
[----:B------:R-:W-:Y:S01]  /*0d50*/  IADD3 R50, P0, R26, 0x100, RZ ;  /* 0x000001001a327810 */ /* 0x000fe20007f1e0ff */
[----:B------:R-:W-:Y:S01]  /*0d60*/  IMAD.X R53, RZ, RZ, R53, P2 ;  /* 0x000000ffff357224 */ /* 0x000fe200010e0635 */
[----:B------:R-:W-:Y:S01]  /*0d70*/  LOP3.LUT R38, R33, 0x7, R40, 0x78, !PT ;  /* 0x0000000721267812 */ /* 0x000fe200078e7828 */
[----:B------:R-:W-:Y:S01]  /*0d80*/  IMAD.X R51, RZ, RZ, R51, P1 ;  /* 0x000000ffff337224 */ /* 0x000fe200008e0633 */
[----:B------:R-:W-:Y:S01]  /*0d90*/  LOP3.LUT R4, R9, 0x7, R40, 0x78, !PT ;  /* 0x0000000709047812 */ /* 0x000fe200078e7828 */
[----:B------:R-:W-:Y:S01]  /*0da0*/  IMAD.X R49, RZ, RZ, R27, P0 ;  /* 0x000000ffff317224 */ /* 0x000fe200000e061b */
[----:B------:R-:W-:Y:S01]  /*0db0*/  LOP3.LUT R32, R7, 0x7, R40, 0x78, !PT ;  /* 0x0000000707207812 */ /* 0x000fe200078e7828 */
[----:B------:R-:W-:Y:S01]  /*0dc0*/  IMAD.SHL.U32 R38, R38, 0x10, RZ ;  /* 0x0000001026267824 */ /* 0x000fe200078e00ff */
[----:B------:R-:W-:Y:S01]  /*0dd0*/  IADD3 R58, P0, R10, 0x100, RZ ;  /* 0x000001000a3a7810 */ /* 0x000fe20007f1e0ff */
[----:B------:R-:W-:Y:S01]  /*0de0*/  IMAD.SHL.U32 R4, R4, 0x10, RZ ;  /* 0x0000001004047824 */ /* 0x000fe200078e00ff */
[----:B------:R-:W-:Y:S01]  /*0df0*/  IADD3 R64, P3, R24, 0x100, RZ ;  /* 0x0000010018407810 */ /* 0x000fe20007f7e0ff */
[----:B------:R-:W-:Y:S01]  /*0e00*/  IMAD.SHL.U32 R32, R32, 0x10, RZ ;  /* 0x0000001020207824 */ /* 0x000fe200078e00ff */
[----:B------:R-:W-:Y:S01]  /*0e10*/  IADD3 R62, P2, R22, 0x100, RZ ;  /* 0x00000100163e7810 */ /* 0x000fe20007f5e0ff */
[----:B------:R-:W-:Y:S01]  /*0e20*/  IMAD.X R57, RZ, RZ, R11, P0 ;  /* 0x000000ffff397224 */ /* 0x000fe200000e060b */
[----:B------:R-:W-:Y:S01]  /*0e30*/  IADD3 R60, P1, R20, 0x100, RZ ;  /* 0x00000100143c7810 */ /* 0x000fe20007f3e0ff */
[----:B------:R-:W-:Y:S01]  /*0e40*/  IMAD.X R63, RZ, RZ, R25, P3 ;  /* 0x000000ffff3f7224 */ /* 0x000fe200018e0619 */
[-C--:B------:R-:W-:Y:S01]  /*0e50*/  LOP3.LUT R38, R38, R5.reuse, RZ, 0xfc, !PT ;  /* 0x0000000526267212 */ /* 0x080fe200078efcff */
[----:B------:R-:W-:Y:S01]  /*0e60*/  IMAD.X R61, RZ, RZ, R23, P2 ;  /* 0x000000ffff3d7224 */ /* 0x000fe200010e0617 */
[-C--:B------:R-:W-:Y:S01]  /*0e70*/  LOP3.LUT R37, R8, R5.reuse, RZ, 0xfc, !PT ;  /* 0x0000000508257212 */ /* 0x080fe200078efcff */
[----:B------:R-:W-:Y:S01]  /*0e80*/  IMAD.X R59, RZ, RZ, R21, P1 ;  /* 0x000000ffff3b7224 */ /* 0x000fe200008e0615 */
[-C--:B------:R-:W-:Y:S01]  /*0e90*/  LOP3.LUT R36, R36, R5.reuse, RZ, 0xfc, !PT ;  /* 0x0000000524247212 */ /* 0x080fe200078efcff */
[----:B------:R2:W1:Y:S01]  /*0ea0*/  LDSM.16.M88.4 R12, [R43+UR4] ;  /* 0x000000042b0c783b */ /* 0x0004620008000200 */
[----:B------:R-:W-:-:S02]  /*0eb0*/  LOP3.LUT R35, R6, R5, RZ, 0xfc, !PT ;  /* 0x0000000506237212 */ /* 0x000fc400078efcff */
[----:B------:R-:W-:Y:S02]  /*0ec0*/  CS2R R6, SRZ ;  /* 0x0000000000067805 */ /* 0x000fe4000001ff00 */
[-C--:B------:R-:W-:Y:S01]  /*0ed0*/  LOP3.LUT R34, R34, R5.reuse, RZ, 0xfc, !PT ;  /* 0x0000000522227212 */ /* 0x080fe200078efcff */
[----:B------:R2:W4:Y:S01]  /*0ee0*/  LDSM.16.M88.4 R16, [R41+UR4+0x2000] ;  /* 0x002000042910783b */ /* 0x0005220008000200 */
[-C--:B------:R-:W-:Y:S02]  /*0ef0*/  LOP3.LUT R33, R4, R5.reuse, RZ, 0xfc, !PT ;  /* 0x0000000504217212 */ /* 0x080fe400078efcff */
[----:B------:R-:W-:Y:S02]  /*0f00*/  CS2R R8, SRZ ;  /* 0x0000000000087805 */ /* 0x000fe4000001ff00 */
[----:B------:R-:W-:Y:S02]  /*0f10*/  LOP3.LUT R32, R32, R5, RZ, 0xfc, !PT ;  /* 0x0000000520207212 */ /* 0x000fe400078efcff */
[----:B------:R-:W-:-:S02]  /*0f20*/  CS2R R4, SRZ ;  /* 0x0000000000047805 */ /* 0x000fc4000001ff00 */
[----:B-1-3--:R-:W-:-:S07]  /*0f30*/  CS2R R10, SRZ ;  /* 0x00000000000a7805 */ /* 0x00afce000001ff00 */
.L_x_0:
[----:B--2---:R-:W-:-:S01]  /*0f40*/  LDSM.16.M88.4 R20, [R38+UR4] ;  /* 0x000000042614783b */ /* 0x004fc20008000200 */
[----:B-1--4-:R-:W-:Y:S03]  /*0f50*/  HMMA.16816.F32.BF16 R4, R12, R16, R4 ;  /* 0x000000100c04723c */ /* 0x012fe60000041804 */
[----:B------:R-:W1:Y:S02]  /*0f60*/  LDSM.16.M88.4 R24, [R31+UR4+0x2000] ;  /* 0x002000041f18783b */ /* 0x000e640008000200 */
[C---:B------:R-:W-:Y:S01]  /*0f70*/  ISETP.GE.U32.AND P4, PT, R65.reuse, 0xb80, PT ;  /* 0x00000b804100780c */ /* 0x040fe20003f86070 */
[----:B------:R-:W-:Y:S01]  /*0f80*/  HMMA.16816.F32.BF16 R8, R12, R18, R8 ;  /* 0x000000120c08723c */ /* 0x000fe20000041808 */
[----:B------:R-:W-:Y:S04]  /*0f90*/  LDSM.16.M88.4 R12, [R37+UR4] ;  /* 0x00000004250c783b */ /* 0x000fe80008000200 */
[----:B------:R-:W2:Y:S01]  /*0fa0*/  LDSM.16.M88.4 R16, [R30+UR4+0x2000] ;  /* 0x002000041e10783b */ /* 0x000ea20008000200 */
[----:B------:R-:W-:Y:S01]  /*0fb0*/  IADD3 R68, P0, R52, UR8, RZ ;  /* 0x0000000834447c10 */ /* 0x000fe2000ff1e0ff */
[----:B------:R-:W-:Y:S04]  /*0fc0*/  VIADD R65, R65, 0x80 ;  /* 0x0000008041417836 */ /* 0x000fe80000000000 */
[----:B------:R-:W-:-:S07]  /*0fd0*/  IADD3.X R69, R51, UR5, RZ, P0, !PT ;  /* 0x0000000533457c10 */ /* 0x000fce00087fe4ff */
[----:B-1----:R-:W-:Y:S06]  /*0fe0*/  HMMA.16816.F32.BF16 R4, R20, R24, R4 ;  /* 0x000000181404723c */ /* 0x002fec0000041804 */
[----:B------:R-:W-:Y:S01]  /*0ff0*/  HMMA.16816.F32.BF16 R8, R20, R26, R8 ;  /* 0x0000001a1408723c */ /* 0x000fe20000041808 */
[----:B------:R-:W-:Y:S04]  /*1000*/  LDSM.16.M88.4 R20, [R36+UR4] ;  /* 0x000000042414783b */ /* 0x000fe80008000200 */
[----:B------:R-:W1:Y:S11]  /*1010*/  LDSM.16.M88.4 R24, [R29+UR4+0x2000] ;  /* 0x002000041d18783b */ /* 0x000e760008000200 */
[----:B------:R-:W-:-:S02]  /*1020*/  @!UPT UIADD3 URZ, URZ, URZ, URZ ;  /* 0x0000003f3f3ff290 */ /* 0x000fc4000fffe03f */
[----:B--2---:R-:W-:Y:S06]  /*1030*/  HMMA.16816.F32.BF16 R4, R12, R16, R4 ;  /* 0x000000100c04723c */ /* 0x004fec0000041804 */
[----:B------:R-:W-:Y:S01]  /*1040*/  HMMA.16816.F32.BF16 R8, R12, R18, R8 ;  /* 0x000000120c08723c */ /* 0x000fe20000041808 */
[----:B------:R-:W-:Y:S04]  /*1050*/  LDSM.16.M88.4 R12, [R35+UR4] ;  /* 0x00000004230c783b */ /* 0x000fe80008000200 */
[----:B------:R-:W2:Y:S11]  /*1060*/  LDSM.16.M88.4 R16, [R28+UR4+0x2000] ;  /* 0x002000041c10783b */ /* 0x000eb60008000200 */
[----:B------:R-:W-:-:S02]  /*1070*/  @!UPT UIADD3 URZ, URZ, URZ, URZ ;  /* 0x0000003f3f3ff290 */ /* 0x000fc4000fffe03f */
        /* <DEDUP_REMOVED lines=13> */
[----:B------:R-:W1:Y:S01]  /*1150*/  LDSM.16.M88.4 R24, [R0+UR4+0x2000] ;  /* 0x002000040018783b */ /* 0x000e620008000200 */
[----:B------:R-:W-:Y:S11]  /*1160*/  BAR.SYNC.DEFER_BLOCKING 0x0 ;  /* 0x0000000000007b1d */ /* 0x000ff60000010000 */
[----:B------:R-:W-:-:S01]  /*1170*/  @!UPT UIADD3 URZ, URZ, URZ, URZ ;  /* 0x0000003f3f3ff290 */ /* 0x000fc2000fffe03f */
[----:B--2---:R-:W-:Y:S06]  /*1180*/  HMMA.16816.F32.BF16 R4, R12, R16, R4 ;  /* 0x000000100c04723c */ /* 0x004fec0000041804 */
[----:B------:R-:W-:Y:S11]  /*1190*/  HMMA.16816.F32.BF16 R8, R12, R18, R8 ;  /* 0x000000120c08723c */ /* 0x000ff60000041808 */
[----:B------:R-:W-:Y:S07]  /*11a0*/  @!UPT UIADD3 URZ, URZ, URZ, URZ ;  /* 0x0000003f3f3ff290 */ /* 0x000fee000fffe03f */
[----:B-1----:R-:W-:Y:S05]  /*11b0*/  HMMA.16816.F32.BF16 R4, R20, R24, R4 ;  /* 0x000000181404723c */ /* 0x002fea0000041804 */
[----:B------:R-:W-:-:S01]  /*11c0*/  IADD3 R18, P1, R50, UR8, RZ ;  /* 0x0000000832127c10 */ /* 0x000fc2000ff3e0ff */
[----:B------:R-:W-:Y:S05]  /*11d0*/  HMMA.16816.F32.BF16 R8, R20, R26, R8 ;  /* 0x0000001a1408723c */ /* 0x000fea0000041808 */
[----:B------:R-:W-:Y:S02]  /*11e0*/  IADD3.X R19, R49, UR5, RZ, P1, !PT ;  /* 0x0000000531137c10 */ /* 0x000fe40008ffe4ff */
[----:B------:R-:W-:Y:S03]  /*11f0*/  IADD3 R66, P1, R54, UR8, RZ ;  /* 0x0000000836427c10 */ /* 0x000fe6000ff3e0ff */
[----:B------:R-:W-:Y:S01]  /*1200*/  @!PT LDS RZ, [RZ] ;  /* 0x00000000fffff984 */ /* 0x000fe20000000800 */
[----:B------:R-:W-:Y:S01]  /*1210*/  @!PT LDS RZ, [RZ] ;  /* 0x00000000fffff984 */ /* 0x000fe20000000800 */
[----:B------:R-:W-:Y:S01]  /*1220*/  @!PT LDS RZ, [RZ] ;  /* 0x00000000fffff984 */ /* 0x000fe20000000800 */
[----:B------:R1:W-:Y:S01]  /*1230*/  LDGSTS.E.BYPASS.LTC128B.128 [R48], desc[UR6][R18.64], !P4 ;  /* 0x0000000012307fae */ /* 0x0003e2000e101d46 */
[----:B------:R-:W-:Y:S02]  /*1240*/  IADD3.X R67, R53, UR5, RZ, P1, !PT ;  /* 0x0000000535437c10 */ /* 0x000fe40008ffe4ff */
[----:B------:R-:W-:Y:S01]  /*1250*/  IADD3 R16, P0, R56, UR8, RZ ;  /* 0x0000000838107c10 */ /* 0x000fe2000ff1e0ff */
[----:B------:R2:W-:Y:S01]  /*1260*/  LDGSTS.E.BYPASS.LTC128B.128 [R47], desc[UR6][R68.64], !P4 ;  /* 0x00000000442f7fae */ /* 0x0005e2000e101d46 */
[----:B------:R-:W-:Y:S02]  /*1270*/  IADD3 R14, P3, R58, UR8, RZ ;  /* 0x000000083a0e7c10 */ /* 0x000fe4000ff7e0ff */
[----:B------:R-:W-:Y:S01]  /*1280*/  IADD3.X R17, R55, UR5, RZ, P0, !PT ;  /* 0x0000000537117c10 */ /* 0x000fe200087fe4ff */
[----:B------:R3:W-:Y:S01]  /*1290*/  LDGSTS.E.BYPASS.LTC128B.128 [R46], desc[UR6][R66.64], !P4 ;  /* 0x00000000422e7fae */ /* 0x0007e2000e101d46 */
[----:B------:R-:W-:Y:S03]  /*12a0*/  IADD3.X R15, R57, UR5, RZ, P3, !PT ;  /* 0x00000005390f7c10 */ /* 0x000fe60009ffe4ff */
[----:B------:R-:W-:Y:S04]  /*12b0*/  LDGSTS.E.BYPASS.LTC128B.128 [R45], desc[UR6][R16.64], !P4 ;  /* 0x00000000102d7fae */ /* 0x000fe8000e101d46 */
[----:B------:R-:W0:Y:S04]  /*12c0*/  LDGDEPBAR ;  /* 0x00000000000079af */ /* 0x000e280000000000 */
[----:B------:R4:W-:Y:S01]  /*12d0*/  LDGSTS.E.BYPASS.LTC128B.128 [R48+0x2000], desc[UR6][R14.64], !P4 ;  /* 0x020000000e307fae */ /* 0x0009e2000e101d46 */
[----:B-1----:R-:W-:Y:S02]  /*12e0*/  IADD3 R18, P2, R60, UR8, RZ ;  /* 0x000000083c127c10 */ /* 0x002fe4000ff5e0ff */
[----:B--2---:R-:W-:Y:S02]  /*12f0*/  IADD3 R68, P1, R62, UR8, RZ ;  /* 0x000000083e447c10 */ /* 0x004fe4000ff3e0ff */
[----:B------:R-:W-:Y:S02]  /*1300*/  IADD3.X R19, R59, UR5, RZ, P2, !PT ;  /* 0x000000053b137c10 */ /* 0x000fe400097fe4ff */
[----:B---3--:R-:W-:Y:S01]  /*1310*/  IADD3 R66, P0, R64, UR8, RZ ;  /* 0x0000000840427c10 */ /* 0x008fe2000ff1e0ff */
[----:B------:R-:W-:Y:S01]  /*1320*/  UIADD3 UR8, UP0, UR8, 0x100, URZ ;  /* 0x0000010008087890 */ /* 0x000fe2000ff1e03f */
[----:B------:R-:W-:Y:S01]  /*1330*/  IADD3.X R69, R61, UR5, RZ, P1, !PT ;  /* 0x000000053d457c10 */ /* 0x000fe20008ffe4ff */
[----:B------:R3:W-:Y:S01]  /*1340*/  LDGSTS.E.BYPASS.LTC128B.128 [R47+0x2000], desc[UR6][R18.64], !P4 ;  /* 0x02000000122f7fae */ /* 0x0007e2000e101d46 */
[----:B------:R-:W-:Y:S01]  /*1350*/  IADD3.X R67, R63, UR5, RZ, P0, !PT ;  /* 0x000000053f437c10 */ /* 0x000fe200087fe4ff */
[----:B------:R-:W-:Y:S02]  /*1360*/  UIADD3.X UR5, URZ, UR5, URZ, UP0, !UPT ;  /* 0x000000053f057290 */ /* 0x000fe400087fe43f */
[----:B------:R1:W-:Y:S04]  /*1370*/  LDGSTS.E.BYPASS.LTC128B.128 [R46+0x2000], desc[UR6][R68.64], !P4 ;  /* 0x02000000442e7fae */ /* 0x0003e8000e101d46 */
[----:B------:R1:W-:Y:S04]  /*1380*/  LDGSTS.E.BYPASS.LTC128B.128 [R45+0x2000], desc[UR6][R66.64], !P4 ;  /* 0x02000000422d7fae */ /* 0x0003e8000e101d46 */
[----:B------:R-:W0:Y:S01]  /*1390*/  LDGDEPBAR ;  /* 0x00000000000079af */ /* 0x000e220000000000 */
[----:B------:R-:W-:Y:S04]  /*13a0*/  DEPBAR.LE SB0, 0x0 ;  /* 0x000080000000791a */ /* 0x000fe80000000000 */
[----:B------:R-:W-:Y:S06]  /*13b0*/  BAR.SYNC.DEFER_BLOCKING 0x0 ;  /* 0x0000000000007b1d */ /* 0x000fec0000010000 */
[----:B----4-:R1:W2:Y:S04]  /*13c0*/  LDSM.16.M88.4 R12, [R43+UR4] ;  /* 0x000000042b0c783b */ /* 0x0102a80008000200 */
[----:B---3--:R1:W2:Y:S01]  /*13d0*/  LDSM.16.M88.4 R16, [R41+UR4+0x2000] ;  /* 0x002000042910783b */ /* 0x0082a20008000200 */
[----:B------:R-:W-:Y:S08]  /*13e0*/  @!P4 BRA `(.L_x_0) ;  /* 0xfffffff800d4c947 */ /* 0x000ff0000383ffff */
[----:B------:R-:W-:-:S04]  /*13f0*/  DEPBAR.LE SB0, 0x0 ;  /* 0x000080000000791a */ /* 0x000fc80000000000 */
[C---:B------:R-:W-:Y:S01]  /*1400*/  LOP3.LUT R2, R40.reuse, 0x1f, RZ, 0xc0, !PT ;  /* 0x0000001f28027812 */ /* 0x040fe200078ec0ff */
[----:B--2---:R-:W2:Y:S01]  /*1410*/  LDC.64 R16, c[0x0][0x210] ;  /* 0x00008400ff107b82 */ /* 0x004ea20000000a00 */
[C---:B------:R-:W-:Y:S01]  /*1420*/  LOP3.LUT R0, R40.reuse, 0x3, RZ, 0xc0, !PT ;  /* 0x0000000328007812 */ /* 0x040fe200078ec0ff */
[----:B------:R-:W-:Y:S01]  /*1430*/  IMAD.SHL.U32 R3, R40, 0x8, RZ ;  /* 0x0000000828037824 */ /* 0x000fe200078e00ff */
[----:B------:R-:W-:Y:S02]  /*1440*/  LOP3.LUT R13, R39, 0x8, RZ, 0xc0, !PT ;  /* 0x00000008270d7812 */ /* 0x000fe400078ec0ff */
[----:B------:R-:W-:Y:S02]  /*1450*/  CS2R R14, SRZ ;  /* 0x00000000000e7805 */ /* 0x000fe4000001ff00 */
[----:B------:R-:W-:Y:S02]  /*1460*/  SHF.R.U32.HI R2, RZ, 0x2, R2 ;  /* 0x00000002ff027819 */ /* 0x000fe40000011602 */
[----:B------:R-:W-:Y:S01]  /*1470*/  LOP3.LUT R44, R44, 0x1f, R39, 0xf8, !PT ;  /* 0x0000001f2c2c7812 */ /* 0x000fe200078ef827 */
[----:B------:R-:W-:Y:S01]  /*1480*/  IMAD R12, R0, 0x2, R13 ;  /* 0x00000002000c7824 */ /* 0x000fe200078e020d */
[----:B------:R-:W-:Y:S01]  /*1490*/  LOP3.LUT R13, R2, 0x10, R39, 0xf8, !PT ;  /* 0x00000010020d7812 */ /* 0x000fe200078ef827 */
[----:B------:R-:W3:Y:S01]  /*14a0*/  LDC.64 R24, c[0x0][0x228] ;  /* 0x00008a00ff187b82 */ /* 0x000ee20000000a00 */
[----:B------:R-:W-:-:S07]  /*14b0*/  LOP3.LUT R3, R42, 0x18, R3, 0xf8, !PT ;  /* 0x000000182a037812 */ /* 0x000fce00078ef803 */
[----:B------:R-:W-:Y:S01]  /*14c0*/  BAR.SYNC.DEFER_BLOCKING 0x0 ;  /* 0x0000000000007b1d */ /* 0x000fe20000010000 */
[----:B------:R-:W-:Y:S01]  /*14d0*/  ISETP.GE.AND P0, PT, R44, 0x1000, PT ;  /* 0x000010002c00780c */ /* 0x000fe20003f06270 */
[----:B------:R-:W-:-:S03]  /*14e0*/  IMAD R12, R13, 0x28, R12 ;  /* 0x000000280d0c7824 */ /* 0x000fc600078e020c */
[C---:B------:R-:W-:Y:S02]  /*14f0*/  ISETP.LT.AND P0, PT, R3.reuse, 0xc00, !P0 ;  /* 0x00000c000300780c */ /* 0x040fe40004701270 */
[----:B------:R-:W-:Y:S02]  /*1500*/  LEA R26, R12, UR4, 0x2 ;  /* 0x000000040c1a7c11 */ /* 0x000fe4000f8e10ff */
[----:B------:R-:W-:Y:S01]  /*1510*/  CS2R R12, SRZ ;  /* 0x00000000000c7805 */ /* 0x000fe2000001ff00 */
[----:B--2---:R-:W-:Y:S02]  /*1520*/  IMAD.WIDE R28, R3, 0x2, R16 ;  /* 0x00000002031c7825 */ /* 0x004fe400078e0210 */
[----:B------:R2:W-:Y:S04]  /*1530*/  STS.64 [R26], R4 ;  /* 0x000000041a007388 */ /* 0x0005e80000000a00 */
[----:B------:R4:W-:Y:S04]  /*1540*/  STS.64 [R26+0x500], R6 ;  /* 0x000500061a007388 */ /* 0x0009e80000000a00 */
[----:B------:R-:W-:Y:S04]  /*1550*/  STS.64 [R26+0x40], R8 ;  /* 0x000040081a007388 */ /* 0x000fe80000000a00 */
[----:B------:R-:W-:Y:S01]  /*1560*/  STS.64 [R26+0x540], R10 ;  /* 0x0005400a1a007388 */ /* 0x000fe20000000a00 */
[----:B------:R-:W-:Y:S06]  /*1570*/  BAR.SYNC.DEFER_BLOCKING 0x0 ;  /* 0x0000000000007b1d */ /* 0x000fec0000010000 */
[----:B------:R-:W5:Y:S01]  /*1580*/  @P0 LDG.E.EL.128 R12, desc[UR6][R28.64] ;  /* 0x000000061c0c0981 */ /* 0x000f62000c2e1d00 */
[----:B------:R-:W-:Y:S01]  /*1590*/  LOP3.LUT R39, R2, 0x18, R39, 0xf8, !PT ;  /* 0x0000001802277812 */ /* 0x000fe200078ef827 */
[----:B------:R-:W-:-:S04]  /*15a0*/  IMAD R3, R44, 0xc00, R3 ;  /* 0x00000c002c037824 */ /* 0x000fc800078e0203 */
[----:B------:R-:W-:Y:S02]  /*15b0*/  IMAD R39, R39, 0x5, R0 ;  /* 0x0000000527277824 */ /* 0x000fe400078e0200 */
[----:B---3--:R-:W-:-:S04]  /*15c0*/  IMAD.WIDE R24, R3, 0x2, R24 ;  /* 0x0000000203187825 */ /* 0x008fc800078e0218 */
[----:B------:R-:W-:-:S05]  /*15d0*/  IMAD.SHL.U32 R27, R39, 0x8, RZ ;  /* 0x00000008271b7824 */ /* 0x000fca00078e00ff */
[----:B------:R-:W-:-:S05]  /*15e0*/  LEA R27, R27, UR4, 0x2 ;  /* 0x000000041b1b7c11 */ /* 0x000fca000f8e10ff */
[----:B------:R-:W3:Y:S04]  /*15f0*/  LDS.128 R20, [R27] ;  /* 0x000000001b147984 */ /* 0x000ee80000000c00 */
[----:B------:R-:W2:Y:S01]  /*1600*/  LDS.128 R16, [R27+0x10] ;  /* 0x000010001b107984 */ /* 0x000ea20000000c00 */
[C---:B-----5:R-:W-:Y:S01]  /*1610*/  PRMT R0, R12.reuse, 0x7632, R0 ;  /* 0x000076320c007816 */ /* 0x060fe20000000000 */
[----:B--2---:R-:W-:Y:S01]  /*1620*/  IMAD.U32 R5, R12, 0x10000, RZ ;  /* 0x000100000c057824 */ /* 0x004fe200078e00ff */
[----:B------:R-:W-:Y:S02]  /*1630*/  PRMT R4, R14, 0x7632, R4 ;  /* 0x000076320e047816 */ /* 0x000fe40000000004 */
[----:B------:R-:W-:Y:S01]  /*1640*/  PRMT R2, R13, 0x7632, R2 ;  /* 0x000076320d027816 */ /* 0x000fe20000000002 */
[----:B------:R-:W-:Y:S01]  /*1650*/  IMAD.U32 R0, R0, 0x10000, RZ ;  /* 0x0001000000007824 */ /* 0x000fe200078e00ff */
[----:B----4-:R-:W-:Y:S01]  /*1660*/  PRMT R6, R15, 0x7632, R6 ;  /* 0x000076320f067816 */ /* 0x010fe20000000006 */
[----:B------:R-:W-:Y:S01]  /*1670*/  IMAD.U32 R13, R13, 0x10000, RZ ;  /* 0x000100000d0d7824 */ /* 0x000fe200078e00ff */
[----:B------:R-:W-:Y:S01]  /*1680*/  SHF.L.U32 R7, R14, 0x10, RZ ;  /* 0x000000100e077819 */ /* 0x000fe200000006ff */
[----:B------:R-:W-:Y:S01]  /*1690*/  IMAD.U32 R15, R15, 0x10000, RZ ;  /* 0x000100000f0f7824 */ /* 0x000fe200078e00ff */
[----:B------:R-:W-:Y:S01]  /*16a0*/  SHF.L.U32 R4, R4, 0x10, RZ ;  /* 0x0000001004047819 */ /* 0x000fe200000006ff */
[----:B------:R-:W-:-:S02]  /*16b0*/  IMAD.U32 R2, R2, 0x10000, RZ ;  /* 0x0001000002027824 */ /* 0x000fc400078e00ff */
[----:B---3--:R-:W-:Y:S01]  /*16c0*/  FADD R5, R20, R5 ;  /* 0x0000000514057221 */ /* 0x008fe20000000000 */
[----:B------:R-:W-:Y:S02]  /*16d0*/  IMAD.U32 R6, R6, 0x10000, RZ ;  /* 0x0001000006067824 */ /* 0x000fe400078e00ff */
[----:B------:R-:W-:Y:S01]  /*16e0*/  FADD R0, R21, R0 ;  /* 0x0000000015007221 */ /* 0x000fe20000000000 */
[----:B-1----:R-:W-:Y:S01]  /*16f0*/  FADD R7, R16, R7 ;  /* 0x0000000710077221 */ /* 0x002fe20000000000 */
[----:B------:R-:W-:Y:S01]  /*1700*/  FADD R8, R17, R4 ;  /* 0x0000000411087221 */ /* 0x000fe20000000000 */
[----:B------:R-:W-:Y:S01]  /*1710*/  FADD R13, R22, R13 ;  /* 0x0000000d160d7221 */ /* 0x000fe20000000000 */
[----:B------:R-:W-:Y:S01]  /*1720*/  FADD R2, R23, R2 ;  /* 0x0000000217027221 */ /* 0x000fe20000000000 */
[----:B------:R-:W-:Y:S01]  /*1730*/  FADD R15, R18, R15 ;  /* 0x0000000f120f7221 */ /* 0x000fe20000000000 */
[----:B------:R-:W-:Y:S01]  /*1740*/  FADD R10, R19, R6 ;  /* 0x00000006130a7221 */ /* 0x000fe20000000000 */
[----:B------:R-:W-:-:S02]  /*1750*/  F2FP.BF16.F32.PACK_AB R4, R0, R5 ;  /* 0x000000050004723e */ /* 0x000fc400000010ff */
[----:B------:R-:W-:Y:S02]  /*1760*/  F2FP.BF16.F32.PACK_AB R6, R8, R7 ;  /* 0x000000070806723e */ /* 0x000fe400000010ff */
[----:B------:R-:W-:Y:S02]  /*1770*/  F2FP.BF16.F32.PACK_AB R5, R2, R13 ;  /* 0x0000000d0205723e */ /* 0x000fe400000010ff */
[----:B------:R-:W-:Y:S01]  /*1780*/  F2FP.BF16.F32.PACK_AB R7, R10, R15 ;  /* 0x0000000f0a07723e */ /* 0x000fe200000010ff */
[----:B------:R-:W-:Y:S06]  /*1790*/  @!P0 EXIT ;  /* 0x000000000000894d */ /* 0x000fec0003800000 */
[----:B------:R-:W-:Y:S01]  /*17a0*/  STG.E.128 desc[UR6][R24.64], R4 ;  /* 0x0000000418007986 */ /* 0x000fe2000c101d06 */
[----:B------:R-:W-:Y:S05]  /*17b0*/  EXIT ;  /* 0x000000000000794d */ /* 0x000fea0003800000 */
.L_x_1:
[----:B------:R-:W-:-:S00]  /*17c0*/  BRA `(.L_x_1) ;  /* 0xfffffffc00fc7947 */ /* 0x000fc0000383ffff */
[----:B------:R-:W-:-:S00]  /*17d0*/  NOP ;  /* 0x0000000000007918 */ /* 0x000fc00000000000 */
        /* <DEDUP_REMOVED lines=10> */
.L_x_2:


//--------------------- .nv.shared.triton_mm      --------------------------
	.section	.nv.shared.triton_mm,"aw",@nobits
	.sectionflags	@""
	.align	16
	.zero		1024


//--------------------- .nv.constant0.triton_mm   --------------------------
	.section	.nv.constant0.triton_mm,"a",@progbits
	.sectionflags	@""
	.align	4
.nv.constant0.triton_mm:
	.zero		560
